	.headerflags	@"EF_CUDA_TEXMODE_UNIFIED EF_CUDA_64BIT_ADDRESS EF_CUDA_ACCELERATORS EF_CUDA_SM90 EF_CUDA_VIRTUAL_SM(EF_CUDA_SM90)"
	.elftype	@"ET_EXEC"


//--------------------- .nv.info                  --------------------------
	.section	.nv.info,"",@"SHT_CUDA_INFO"
	.align	4


	//----- nvinfo : EIATTR_REGCOUNT
	.align		4
        /*0000*/ 	.byte	0x04, 0x2f
        /*0002*/ 	.short	(.L_1 - .L_0)
	.align		4
.L_0:
        /*0004*/ 	.word	index@(triton_poi_fused_mul_t_3)
        /*0008*/ 	.word	0x0000000c


	//----- nvinfo : EIATTR_MIN_STACK_SIZE
	.align		4
.L_1:
        /*000c*/ 	.byte	0x04, 0x12
        /*000e*/ 	.short	(.L_3 - .L_2)
	.align		4
.L_2:
        /*0010*/ 	.word	index@(triton_poi_fused_mul_t_3)
        /*0014*/ 	.word	0x00000000


	//----- nvinfo : EIATTR_FRAME_SIZE
	.align		4
.L_3:
        /*0018*/ 	.byte	0x04, 0x11
        /*001a*/ 	.short	(.L_5 - .L_4)
	.align		4
.L_4:
        /*001c*/ 	.word	index@(triton_poi_fused_mul_t_3)
        /*0020*/ 	.word	0x00000000


	//----- nvinfo : EIATTR_MIN_STACK_SIZE
	.align		4
.L_5:
        /*0024*/ 	.byte	0x04, 0x12
        /*0026*/ 	.short	(.L_7 - .L_6)
	.align		4
.L_6:
        /*0028*/ 	.word	index@(triton_poi_fused_mul_t_3)
        /*002c*/ 	.word	0x00000000
.L_7:


//--------------------- .nv.info.triton_poi_fused_mul_t_3 --------------------------
	.section	.nv.info.triton_poi_fused_mul_t_3,"",@"SHT_CUDA_INFO"
	.sectionflags	@""
	.align	4


	//----- nvinfo : EIATTR_CUDA_API_VERSION
	.align		4
        /*0000*/ 	.byte	0x04, 0x37
        /*0002*/ 	.short	(.L_9 - .L_8)
.L_8:
        /*0004*/ 	.word	0x0000007c


	//----- nvinfo : EIATTR_KPARAM_INFO
	.align		4
.L_9:
        /*0008*/ 	.byte	0x04, 0x17
        /*000a*/ 	.short	(.L_11 - .L_10)
.L_10:
        /*000c*/ 	.word	0x00000000
        /*0010*/ 	.short	0x0003
        /*0012*/ 	.short	0x0018
        /*0014*/ 	.byte	0x00, 0xf0, 0x11, 0x00


	//----- nvinfo : EIATTR_KPARAM_INFO
	.align		4
.L_11:
        /*0018*/ 	.byte	0x04, 0x17
        /*001a*/ 	.short	(.L_13 - .L_12)
.L_12:
        /*001c*/ 	.word	0x00000000
        /*0020*/ 	.short	0x0002
        /*0022*/ 	.short	0x0010
        /*0024*/ 	.byte	0x00, 0xf4, 0x21, 0x00


	//----- nvinfo : EIATTR_KPARAM_INFO
	.align		4
.L_13:
        /*0028*/ 	.byte	0x04, 0x17
        /*002a*/ 	.short	(.L_15 - .L_14)
.L_14:
        /*002c*/ 	.word	0x00000000
        /*0030*/ 	.short	0x0001
        /*0032*/ 	.short	0x0008
        /*0034*/ 	.byte	0x00, 0xf0, 0x21, 0x00


	//----- nvinfo : EIATTR_KPARAM_INFO
	.align		4
.L_15:
        /*0038*/ 	.byte	0x04, 0x17
        /*003a*/ 	.short	(.L_17 - .L_16)
.L_16:
        /*003c*/ 	.word	0x00000000
        /*0040*/ 	.short	0x0000
        /*0042*/ 	.short	0x0000
        /*0044*/ 	.byte	0x00, 0xf4, 0x21, 0x00


	//----- nvinfo : EIATTR_SPARSE_MMA_MASK
	.align		4
.L_17:
        /*0048*/ 	.byte	0x03, 0x50
        /*004a*/ 	.short	0x0000


	//----- nvinfo : EIATTR_MAXREG_COUNT
	.align		4
        /*004c*/ 	.byte	0x03, 0x1b
        /*004e*/ 	.short	0x00ff


	//----- nvinfo : EIATTR_EXIT_INSTR_OFFSETS
	.align		4
        /*0050*/ 	.byte	0x04, 0x1c
        /*0052*/ 	.short	(.L_19 - .L_18)


	//   ....[0]....
.L_18:
        /*0054*/ 	.word	0x00000100


	//   ....[1]....
        /*0058*/ 	.word	0x00000120


	//----- nvinfo : EIATTR_REQNTID
	.align		4
.L_19:
        /*005c*/ 	.byte	0x04, 0x10
        /*005e*/ 	.short	(.L_21 - .L_20)
.L_20:
        /*0060*/ 	.word	0x00000020
        /*0064*/ 	.word	0x00000001
        /*0068*/ 	.word	0x00000001


	//----- nvinfo : EIATTR_CBANK_PARAM_SIZE
	.align		4
.L_21:
        /*006c*/ 	.byte	0x03, 0x19
        /*006e*/ 	.short	0x001c


	//----- nvinfo : EIATTR_PARAM_CBANK
	.align		4
        /*0070*/ 	.byte	0x04, 0x0a
        /*0072*/ 	.short	(.L_23 - .L_22)
	.align		4
.L_22:
        /*0074*/ 	.word	index@(.nv.constant0.triton_poi_fused_mul_t_3)
        /*0078*/ 	.short	0x0210
        /*007a*/ 	.short	0x001c


	//----- nvinfo : EIATTR_SW_WAR
	.align		4
.L_23:
        /*007c*/ 	.byte	0x04, 0x36
        /*007e*/ 	.short	(.L_25 - .L_24)
.L_24:
        /*0080*/ 	.word	0x00000008
.L_25:


//--------------------- .nv.callgraph             --------------------------
	.section	.nv.callgraph,"",@"SHT_CUDA_CALLGRAPH"
	.align	4
	.sectionentsize	8
	.align		4
        /*0000*/ 	.word	0x00000000
	.align		4
        /*0004*/ 	.word	0xffffffff
	.align		4
        /*0008*/ 	.word	0x00000000
	.align		4
        /*000c*/ 	.word	0xfffffffe
	.align		4
        /*0010*/ 	.word	0x00000000
	.align		4
        /*0014*/ 	.word	0xfffffffd
	.align		4
        /*0018*/ 	.word	0x00000000
	.align		4
        /*001c*/ 	.word	0xfffffffc


//--------------------- .text.triton_poi_fused_mul_t_3 --------------------------
	.section	.text.triton_poi_fused_mul_t_3,"ax",@progbits
	.align	128
        .global         triton_poi_fused_mul_t_3
        .type           triton_poi_fused_mul_t_3,@function
        .size           triton_poi_fused_mul_t_3,(.L_x_1 - triton_poi_fused_mul_t_3)
        .other          triton_poi_fused_mul_t_3,@"STO_CUDA_ENTRY STV_DEFAULT"
triton_poi_fused_mul_t_3:
.text.triton_poi_fused_mul_t_3:
[----:B------:R-:W0:Y:S02]  /*0000*/  LDC R1, c[0x0][0x28] ;  /* 0x00000a00ff017b82 */ /* 0x000e240000000800 */
[----:B------:R-:W1:Y:S01]  /*0010*/  S2R R0, SR_TID.X ;  /* 0x0000000000007919 */ /* 0x000e620000002100 */
[----:B------:R-:W2:Y:S01]  /*0020*/  LDC.64 R2, c[0x0][0x210] ;  /* 0x00008400ff027b82 */ /* 0x000ea20000000a00 */
[----:B------:R-:W-:Y:S01]  /*0030*/  ULDC.64 UR4, c[0x0][0x208] ;  /* 0x0000820000047ab9 */ /* 0x000fe20000000a00 */
[----:B------:R-:W-:Y:S01]  /*0040*/  ULDC.64 UR6, c[0x0][0x218] ;  /* 0x0000860000067ab9 */ /* 0x000fe20000000a00 */
[----:B------:R-:W3:Y:S05]  /*0050*/  S2R R7, SR_CTAID.X ;  /* 0x0000000000077919 */ /* 0x000eea0000002500 */
[----:B------:R-:W4:Y:S01]  /*0060*/  LDC.64 R4, c[0x0][0x220] ;  /* 0x00008800ff047b82 */ /* 0x000f220000000a00 */
[----:B-1----:R-:W-:-:S04]  /*0070*/  LOP3.LUT R0, R0, 0x1f, RZ, 0xc0, !PT ;  /* 0x0000001f00007812 */ /* 0x002fc800078ec0ff */
[----:B---3--:R-:W-:Y:S01]  /*0080*/  LEA R7, R7, R0, 0x5 ;  /* 0x0000000007077211 */ /* 0x008fe200078e28ff */
[----:B------:R-:W-:-:S03]  /*0090*/  HFMA2.MMA R0, -RZ, RZ, 0, 0 ;  /* 0x00000000ff007435 */ /* 0x000fc600000001ff */
[C---:B------:R-:W-:Y:S01]  /*00a0*/  ISETP.GE.AND P0, PT, R7.reuse, 0x20, PT ;  /* 0x000000200700780c */ /* 0x040fe20003f06270 */
[----:B--2---:R-:W-:-:S12]  /*00b0*/  IMAD.WIDE R2, R7, 0x4, R2 ;  /* 0x0000000407027825 */ /* 0x004fd800078e0202 */
[----:B------:R-:W2:Y:S01]  /*00c0*/  @!P0 LDG.E R0, desc[UR4][R2.64] ;  /* 0x0000000402008981 */ /* 0x000ea2000c1e1900 */
[----:B------:R-:W2:Y:S01]  /*00d0*/  F2F.F32.F64 R9, UR6 ;  /* 0x0000000600097d10 */ /* 0x000ea20008301000 */
[----:B----4-:R-:W-:-:S04]  /*00e0*/  IMAD.WIDE R4, R7, 0x4, R4 ;  /* 0x0000000407047825 */ /* 0x010fc800078e0204 */
[----:B--2---:R-:W-:Y:S01]  /*00f0*/  FMUL R9, R9, R0 ;  /* 0x0000000009097220 */ /* 0x004fe20000400000 */
[----:B------:R-:W-:Y:S06]  /*0100*/  @P0 EXIT ;  /* 0x000000000000094d */ /* 0x000fec0003800000 */
[----:B------:R-:W-:Y:S01]  /*0110*/  STG.E desc[UR4][R4.64], R9 ;  /* 0x0000000904007986 */ /* 0x000fe2000c101904 */
[----:B------:R-:W-:Y:S05]  /*0120*/  EXIT ;  /* 0x000000000000794d */ /* 0x000fea0003800000 */
.L_x_0:
[----:B------:R-:W-:-:S00]  /*0130*/  BRA `(.L_x_0) ;  /* 0xfffffffc00fc7947 */ /* 0x000fc0000383ffff */
[----:B------:R-:W-:-:S00]  /*0140*/  NOP ;  /* 0x0000000000007918 */ /* 0x000fc00000000000 */
        /* <DEDUP_REMOVED lines=11> */
.L_x_1:


//--------------------- .nv.constant0.triton_poi_fused_mul_t_3 --------------------------
	.section	.nv.constant0.triton_poi_fused_mul_t_3,"a",@progbits
	.sectionflags	@""
	.align	4
.nv.constant0.triton_poi_fused_mul_t_3:
	.zero		556
